.version 4.1
.target sm_35
.entry bench(.param .u64 I){
    .reg .b64   ptr;
    .reg .b32   r32i<2>;
    .reg .b64   r64i<1>;
    .reg .b64   r64o<1>;
    ld.param.u64 ptr, [I];
    cvta.to.global.u64  ptr, ptr;
    ldu.global.b32 r32i0, [ptr+0];
    ldu.global.b32 r32i1, [ptr+4];
    ldu.global.b64 r64i0, [ptr+0];
    bfe.u64 r64o0, r64i0, r32i0, r32i1;
    st.global.b64 [ptr+0], r64o0;
}


// ===== COMPILED SASS (sm_100) =====

	.target	sm_100

	.elftype	@"ET_EXEC"


//--------------------- .note.nv.tkinfo           --------------------------
	.section	.note.nv.tkinfo,"",@"SHT_NOTE"
	.sectionflags	@"SHF_NOTE_NV_TKINFO"
	.tkinfo
        /*0018*/ 	.word	0x00000002
        /*0030*/ 	.string	""
        /*0030*/ 	.string	"ptxas"
        /*0030*/ 	.string	"Cuda compilation tools, release 13.0, V13.0.88"
        /*0030*/ 	.string	"Build cuda_13.0.r13.0/compiler.36424714_0"
        /*0030*/ 	.string	"-arch sm_100 "



//--------------------- .note.nv.cuinfo           --------------------------
	.section	.note.nv.cuinfo,"",@"SHT_NOTE"
	.sectionflags	@"SHF_NOTE_NV_CUINFO"
        /*0018*/ 	.short	0x0002
        /*001a*/ 	.short	0x0023
        /*001c*/ 	.short	0x0082
	.zero		2


//--------------------- .nv.info                  --------------------------
	.section	.nv.info,"",@"SHT_CUDA_INFO"
	.align	4


	//----- nvinfo : EIATTR_REGCOUNT
	.align		4
        /*0000*/ 	.byte	0x04, 0x2f
        /*0002*/ 	.short	(.L_1 - .L_0)
	.align		4
.L_0:
        /*0004*/ 	.word	index@(bench)
        /*0008*/ 	.word	0x0000000b


	//----- nvinfo : EIATTR_FRAME_SIZE
	.align		4
.L_1:
        /*000c*/ 	.byte	0x04, 0x11
        /*000e*/ 	.short	(.L_3 - .L_2)
	.align		4
.L_2:
        /*0010*/ 	.word	index@(bench)
        /*0014*/ 	.word	0x00000000


	//----- nvinfo : EIATTR_MIN_STACK_SIZE
	.align		4
.L_3:
        /*0018*/ 	.byte	0x04, 0x12
        /*001a*/ 	.short	(.L_5 - .L_4)
	.align		4
.L_4:
        /*001c*/ 	.word	index@(bench)
        /*0020*/ 	.word	0x00000000
.L_5:


//--------------------- .nv.compat                --------------------------
	.section	.nv.compat,"",@"SHT_CUDA_COMPAT_INFO"
	.align	4
        /*0000*/ 	.byte	0x02, 0x09, 0x00, 0x00, 0x02, 0x02, 0x01, 0x00, 0x02, 0x05, 0x05, 0x00, 0x03, 0x07, 0x01, 0x01
        /*0010*/ 	.byte	0x02, 0x03, 0x00, 0x00, 0x02, 0x06, 0x01, 0x00, 0x04, 0x0b, 0x08, 0x00, 0x09, 0x00, 0x00, 0x00
        /*0020*/ 	.byte	0x00, 0x00, 0x00, 0x00


//--------------------- .nv.info.bench            --------------------------
	.section	.nv.info.bench,"",@"SHT_CUDA_INFO"
	.sectionflags	@""
	.align	4


	//----- nvinfo : EIATTR_CUDA_API_VERSION
	.align		4
        /*0000*/ 	.byte	0x04, 0x37
        /*0002*/ 	.short	(.L_7 - .L_6)
.L_6:
        /*0004*/ 	.word	0x00000082


	//----- nvinfo : EIATTR_KPARAM_INFO
	.align		4
.L_7:
        /*0008*/ 	.byte	0x04, 0x17
        /*000a*/ 	.short	(.L_9 - .L_8)
.L_8:
        /*000c*/ 	.word	0x00000000
        /*0010*/ 	.short	0x0000
        /*0012*/ 	.short	0x0000
        /*0014*/ 	.byte	0x00, 0xf0, 0x21, 0x00


	//----- nvinfo : EIATTR_SPARSE_MMA_MASK
	.align		4
.L_9:
        /*0018*/ 	.byte	0x03, 0x50
        /*001a*/ 	.short	0x0000


	//----- nvinfo : EIATTR_MAXREG_COUNT
	.align		4
        /*001c*/ 	.byte	0x03, 0x1b
        /*001e*/ 	.short	0x00ff


	//----- nvinfo : EIATTR_MERCURY_ISA_VERSION
	.align		4
        /*0020*/ 	.byte	0x03, 0x5f
        /*0022*/ 	.short	0x0101


	//----- nvinfo : EIATTR_VRC_CTA_INIT_COUNT
	.align		4
        /*0024*/ 	.byte	0x02, 0x4a
	.zero		1
	.zero		1


	//----- nvinfo : EIATTR_EXIT_INSTR_OFFSETS
	.align		4
        /*0028*/ 	.byte	0x04, 0x1c
        /*002a*/ 	.short	(.L_11 - .L_10)


	//   ....[0]....
.L_10:
        /*002c*/ 	.word	0x000000f0


	//----- nvinfo : EIATTR_CBANK_PARAM_SIZE
	.align		4
.L_11:
        /*0030*/ 	.byte	0x03, 0x19
        /*0032*/ 	.short	0x0008


	//----- nvinfo : EIATTR_PARAM_CBANK
	.align		4
        /*0034*/ 	.byte	0x04, 0x0a
        /*0036*/ 	.short	(.L_13 - .L_12)
	.align		4
.L_12:
        /*0038*/ 	.word	index@(.nv.constant0.bench)
        /*003c*/ 	.short	0x0380
        /*003e*/ 	.short	0x0008


	//----- nvinfo : EIATTR_SW_WAR
	.align		4
.L_13:
        /*0040*/ 	.byte	0x04, 0x36
        /*0042*/ 	.short	(.L_15 - .L_14)
.L_14:
        /*0044*/ 	.word	0x00000008
.L_15:


//--------------------- .nv.callgraph             --------------------------
	.section	.nv.callgraph,"",@"SHT_CUDA_CALLGRAPH"
	.align	4
	.sectionentsize	8
	.align		4
        /*0000*/ 	.word	0x00000000
	.align		4
        /*0004*/ 	.word	0xffffffff
	.align		4
        /*0008*/ 	.word	0x00000000
	.align		4
        /*000c*/ 	.word	0xfffffffe
	.align		4
        /*0010*/ 	.word	0x00000000
	.align		4
        /*0014*/ 	.word	0xfffffffd
	.align		4
        /*0018*/ 	.word	0x00000000
	.align		4
        /*001c*/ 	.word	0xfffffffc


//--------------------- .text.bench               --------------------------
	.section	.text.bench,"ax",@progbits
	.align	128
.text.bench:
        .type           bench,@function
        .size           bench,(.L_x_1 - bench)
        .other          bench,@"STO_CUDA_ENTRY STV_DEFAULT"
bench:
[----:B------:R-:W-:Y:S08]  /*0000*/  LDC R1, c[0x0][0x37c] ;  /* 0x0000df00ff017b82 */ /* 0x000ff00000000800 */
[----:B------:R-:W0:Y:S01]  /*0010*/  LDC.64 R2, c[0x0][0x380] ;  /* 0x0000e000ff027b82 */ /* 0x000e220000000a00 */
[----:B------:R-:W0:Y:S02]  /*0020*/  LDCU.64 UR4, c[0x0][0x358] ;  /* 0x00006b00ff0477ac */ /* 0x000e240008000a00 */
[----:B0-----:R-:W2:Y:S04]  /*0030*/  LDG.E.64 R6, desc[UR4][R2.64] ;  /* 0x0000000402067981 */ /* 0x001ea8000c1e1b00 */
[----:B------:R-:W3:Y:S01]  /*0040*/  LDG.E.64 R4, desc[UR4][R2.64] ;  /* 0x0000000402047981 */ /* 0x000ee2000c1e1b00 */
[----:B------:R-:W-:-:S05]  /*0050*/  IMAD.MOV.U32 R8, RZ, RZ, 0x1 ;  /* 0x00000001ff087424 */ /* 0x000fca00078e00ff */
[CC--:B--2---:R-:W-:Y:S02]  /*0060*/  SHF.L.U32 R0, R8.reuse, R7.reuse, RZ ;  /* 0x0000000708007219 */ /* 0x0c4fe400000006ff */
[----:B------:R-:W-:Y:S02]  /*0070*/  SHF.L.U64.HI R8, R8, R7, RZ ;  /* 0x0000000708087219 */ /* 0x000fe400000102ff */
[----:B------:R-:W-:Y:S02]  /*0080*/  IADD3 R7, P0, PT, R0, -0x1, RZ ;  /* 0xffffffff00077810 */ /* 0x000fe40007f1e0ff */
[-CC-:B---3--:R-:W-:Y:S02]  /*0090*/  SHF.R.U64 R4, R4, R6.reuse, R5.reuse ;  /* 0x0000000604047219 */ /* 0x188fe40000001205 */
[----:B------:R-:W-:Y:S02]  /*00a0*/  SHF.R.U32.HI R5, RZ, R6, R5 ;  /* 0x00000006ff057219 */ /* 0x000fe40000011605 */
[----:B------:R-:W-:-:S02]  /*00b0*/  IADD3.X R0, PT, PT, R8, -0x1, RZ, P0, !PT ;  /* 0xffffffff08007810 */ /* 0x000fc400007fe4ff */
[----:B------:R-:W-:Y:S02]  /*00c0*/  LOP3.LUT R4, R7, R4, RZ, 0xc0, !PT ;  /* 0x0000000407047212 */ /* 0x000fe400078ec0ff */
[----:B------:R-:W-:-:S05]  /*00d0*/  LOP3.LUT R5, R0, R5, RZ, 0xc0, !PT ;  /* 0x0000000500057212 */ /* 0x000fca00078ec0ff */
[----:B------:R-:W-:Y:S01]  /*00e0*/  STG.E.64 desc[UR4][R2.64], R4 ;  /* 0x0000000402007986 */ /* 0x000fe2000c101b04 */
[----:B------:R-:W-:Y:S05]  /*00f0*/  EXIT ;  /* 0x000000000000794d */ /* 0x000fea0003800000 */
.L_x_0:
[----:B------:R-:W-:-:S00]  /*0100*/  BRA `(.L_x_0) ;  /* 0xfffffffc00fc7947 */ /* 0x000fc0000383ffff */
[----:B------:R-:W-:-:S00]  /*0110*/  NOP ;  /* 0x0000000000007918 */ /* 0x000fc00000000000 */
        /* <DEDUP_REMOVED lines=14> */
.L_x_1:


//--------------------- .nv.shared.reserved.0     --------------------------
	.section	.nv.shared.reserved.0,"aw",@nobits
	.weak		__nv_reservedSMEM_offset_0_alias
	.size		__nv_reservedSMEM_offset_0_alias, 0, 64
	.other		__nv_reservedSMEM_offset_0_alias,@"STO_CUDA_RESERVED_SHARED STV_DEFAULT"
__nv_reservedSMEM_offset_0_alias:
	.zero		0
	.zero		64


//--------------------- .nv.constant0.bench       --------------------------
	.section	.nv.constant0.bench,"a",@progbits
	.sectionflags	@""
	.align	4
.nv.constant0.bench:
	.zero		904


//--------------------- SYMBOLS --------------------------

	.type		.nv.reservedSmem.offset0,@object
	.size		.nv.reservedSmem.offset0,0x4
